//
// Generated by NVIDIA NVVM Compiler
//
// Compiler Build ID: CL-36424714
// Cuda compilation tools, release 13.0, V13.0.88
// Based on NVVM 20.0.0
//

.version 9.0
.target sm_100
.address_size 64

	// .globl	_Z7add_gpuiPfS_

.visible .entry _Z7add_gpuiPfS_(
	.param .u32 _Z7add_gpuiPfS__param_0,
	.param .u64 .ptr .align 1 _Z7add_gpuiPfS__param_1,
	.param .u64 .ptr .align 1 _Z7add_gpuiPfS__param_2
)
{
	.reg .pred 	%p<7>;
	.reg .b32 	%r<31>;
	.reg .b32 	%f<16>;
	.reg .b64 	%rd<18>;

	ld.param.u32 	%r12, [_Z7add_gpuiPfS__param_0];
	ld.param.u64 	%rd3, [_Z7add_gpuiPfS__param_1];
	ld.param.u64 	%rd4, [_Z7add_gpuiPfS__param_2];
	cvta.to.global.u64 	%rd1, %rd4;
	cvta.to.global.u64 	%rd2, %rd3;
	mov.u32 	%r13, %ctaid.x;
	mov.u32 	%r14, %ntid.x;
	mov.u32 	%r15, %tid.x;
	mad.lo.s32 	%r29, %r13, %r14, %r15;
	mov.u32 	%r16, %nctaid.x;
	mul.lo.s32 	%r2, %r16, %r14;
	setp.ge.s32 	%p1, %r29, %r12;
	@%p1 bra 	$L__BB0_7;
	add.s32 	%r17, %r29, %r2;
	max.s32 	%r18, %r12, %r17;
	setp.lt.s32 	%p2, %r17, %r12;
	selp.u32 	%r19, 1, 0, %p2;
	add.s32 	%r20, %r17, %r19;
	sub.s32 	%r21, %r18, %r20;
	div.u32 	%r22, %r21, %r2;
	add.s32 	%r3, %r22, %r19;
	and.b32  	%r23, %r3, 3;
	setp.eq.s32 	%p3, %r23, 3;
	@%p3 bra 	$L__BB0_4;
	add.s32 	%r24, %r3, 1;
	and.b32  	%r25, %r24, 3;
	neg.s32 	%r27, %r25;
$L__BB0_3:
	.pragma "nounroll";
	mul.wide.s32 	%rd5, %r29, 4;
	add.s64 	%rd6, %rd1, %rd5;
	add.s64 	%rd7, %rd2, %rd5;
	ld.global.f32 	%f1, [%rd7];
	ld.global.f32 	%f2, [%rd6];
	add.f32 	%f3, %f1, %f2;
	st.global.f32 	[%rd6], %f3;
	add.s32 	%r29, %r29, %r2;
	add.s32 	%r27, %r27, 1;
	setp.ne.s32 	%p4, %r27, 0;
	@%p4 bra 	$L__BB0_3;
$L__BB0_4:
	setp.lt.u32 	%p5, %r3, 3;
	@%p5 bra 	$L__BB0_7;
	mul.wide.s32 	%rd11, %r2, 4;
	shl.b32 	%r26, %r2, 2;
$L__BB0_6:
	mul.wide.s32 	%rd8, %r29, 4;
	add.s64 	%rd9, %rd2, %rd8;
	ld.global.f32 	%f4, [%rd9];
	add.s64 	%rd10, %rd1, %rd8;
	ld.global.f32 	%f5, [%rd10];
	add.f32 	%f6, %f4, %f5;
	st.global.f32 	[%rd10], %f6;
	add.s64 	%rd12, %rd9, %rd11;
	ld.global.f32 	%f7, [%rd12];
	add.s64 	%rd13, %rd10, %rd11;
	ld.global.f32 	%f8, [%rd13];
	add.f32 	%f9, %f7, %f8;
	st.global.f32 	[%rd13], %f9;
	add.s64 	%rd14, %rd12, %rd11;
	ld.global.f32 	%f10, [%rd14];
	add.s64 	%rd15, %rd13, %rd11;
	ld.global.f32 	%f11, [%rd15];
	add.f32 	%f12, %f10, %f11;
	st.global.f32 	[%rd15], %f12;
	add.s64 	%rd16, %rd14, %rd11;
	ld.global.f32 	%f13, [%rd16];
	add.s64 	%rd17, %rd15, %rd11;
	ld.global.f32 	%f14, [%rd17];
	add.f32 	%f15, %f13, %f14;
	st.global.f32 	[%rd17], %f15;
	add.s32 	%r29, %r26, %r29;
	setp.lt.s32 	%p6, %r29, %r12;
	@%p6 bra 	$L__BB0_6;
$L__BB0_7:
	ret;

}


// ===== COMPILED SASS (sm_100) =====

	.target	sm_100

	.elftype	@"ET_EXEC"


//--------------------- .note.nv.tkinfo           --------------------------
	.section	.note.nv.tkinfo,"",@"SHT_NOTE"
	.sectionflags	@"SHF_NOTE_NV_TKINFO"
	.tkinfo
        /*0018*/ 	.word	0x00000002
        /*0030*/ 	.string	""
        /*0030*/ 	.string	"ptxas"
        /*0030*/ 	.string	"Cuda compilation tools, release 13.0, V13.0.88"
        /*0030*/ 	.string	"Build cuda_13.0.r13.0/compiler.36424714_0"
        /*0030*/ 	.string	"-arch sm_100 -m 64 "



//--------------------- .note.nv.cuinfo           --------------------------
	.section	.note.nv.cuinfo,"",@"SHT_NOTE"
	.sectionflags	@"SHF_NOTE_NV_CUINFO"
        /*0018*/ 	.short	0x0002
        /*001a*/ 	.short	0x0064
        /*001c*/ 	.short	0x0082
	.zero		2


//--------------------- .nv.info                  --------------------------
	.section	.nv.info,"",@"SHT_CUDA_INFO"
	.align	4


	//----- nvinfo : EIATTR_REGCOUNT
	.align		4
        /*0000*/ 	.byte	0x04, 0x2f
        /*0002*/ 	.short	(.L_1 - .L_0)
	.align		4
.L_0:
        /*0004*/ 	.word	index@(_Z7add_gpuiPfS_)
        /*0008*/ 	.word	0x00000018


	//----- nvinfo : EIATTR_FRAME_SIZE
	.align		4
.L_1:
        /*000c*/ 	.byte	0x04, 0x11
        /*000e*/ 	.short	(.L_3 - .L_2)
	.align		4
.L_2:
        /*0010*/ 	.word	index@(_Z7add_gpuiPfS_)
        /*0014*/ 	.word	0x00000000


	//----- nvinfo : EIATTR_MIN_STACK_SIZE
	.align		4
.L_3:
        /*0018*/ 	.byte	0x04, 0x12
        /*001a*/ 	.short	(.L_5 - .L_4)
	.align		4
.L_4:
        /*001c*/ 	.word	index@(_Z7add_gpuiPfS_)
        /*0020*/ 	.word	0x00000000
.L_5:


//--------------------- .nv.compat                --------------------------
	.section	.nv.compat,"",@"SHT_CUDA_COMPAT_INFO"
	.align	4
        /*0000*/ 	.byte	0x02, 0x09, 0x00, 0x00, 0x02, 0x02, 0x01, 0x00, 0x02, 0x05, 0x05, 0x00, 0x03, 0x07, 0x01, 0x01
        /*0010*/ 	.byte	0x02, 0x03, 0x00, 0x00, 0x02, 0x06, 0x01, 0x00, 0x04, 0x0b, 0x08, 0x00, 0x09, 0x00, 0x00, 0x00
        /*0020*/ 	.byte	0x00, 0x00, 0x00, 0x00


//--------------------- .nv.info._Z7add_gpuiPfS_  --------------------------
	.section	.nv.info._Z7add_gpuiPfS_,"",@"SHT_CUDA_INFO"
	.sectionflags	@""
	.align	4


	//----- nvinfo : EIATTR_CUDA_API_VERSION
	.align		4
        /*0000*/ 	.byte	0x04, 0x37
        /*0002*/ 	.short	(.L_7 - .L_6)
.L_6:
        /*0004*/ 	.word	0x00000082


	//----- nvinfo : EIATTR_KPARAM_INFO
	.align		4
.L_7:
        /*0008*/ 	.byte	0x04, 0x17
        /*000a*/ 	.short	(.L_9 - .L_8)
.L_8:
        /*000c*/ 	.word	0x00000000
        /*0010*/ 	.short	0x0002
        /*0012*/ 	.short	0x0010
        /*0014*/ 	.byte	0x00, 0xf5, 0x21, 0x00


	//----- nvinfo : EIATTR_KPARAM_INFO
	.align		4
.L_9:
        /*0018*/ 	.byte	0x04, 0x17
        /*001a*/ 	.short	(.L_11 - .L_10)
.L_10:
        /*001c*/ 	.word	0x00000000
        /*0020*/ 	.short	0x0001
        /*0022*/ 	.short	0x0008
        /*0024*/ 	.byte	0x00, 0xf5, 0x21, 0x00


	//----- nvinfo : EIATTR_KPARAM_INFO
	.align		4
.L_11:
        /*0028*/ 	.byte	0x04, 0x17
        /*002a*/ 	.short	(.L_13 - .L_12)
.L_12:
        /*002c*/ 	.word	0x00000000
        /*0030*/ 	.short	0x0000
        /*0032*/ 	.short	0x0000
        /*0034*/ 	.byte	0x00, 0xf0, 0x11, 0x00


	//----- nvinfo : EIATTR_SPARSE_MMA_MASK
	.align		4
.L_13:
        /*0038*/ 	.byte	0x03, 0x50
        /*003a*/ 	.short	0x0000


	//----- nvinfo : EIATTR_MAXREG_COUNT
	.align		4
        /*003c*/ 	.byte	0x03, 0x1b
        /*003e*/ 	.short	0x00ff


	//----- nvinfo : EIATTR_MERCURY_ISA_VERSION
	.align		4
        /*0040*/ 	.byte	0x03, 0x5f
        /*0042*/ 	.short	0x0101


	//----- nvinfo : EIATTR_VRC_CTA_INIT_COUNT
	.align		4
        /*0044*/ 	.byte	0x02, 0x4a
	.zero		1
	.zero		1


	//----- nvinfo : EIATTR_EXIT_INSTR_OFFSETS
	.align		4
        /*0048*/ 	.byte	0x04, 0x1c
        /*004a*/ 	.short	(.L_15 - .L_14)


	//   ....[0]....
.L_14:
        /*004c*/ 	.word	0x00000090


	//   ....[1]....
        /*0050*/ 	.word	0x00000380


	//   ....[2]....
        /*0054*/ 	.word	0x00000560


	//----- nvinfo : EIATTR_CRS_STACK_SIZE
	.align		4
.L_15:
        /*0058*/ 	.byte	0x04, 0x1e
        /*005a*/ 	.short	(.L_17 - .L_16)
.L_16:
        /*005c*/ 	.word	0x00000000


	//----- nvinfo : EIATTR_CBANK_PARAM_SIZE
	.align		4
.L_17:
        /*0060*/ 	.byte	0x03, 0x19
        /*0062*/ 	.short	0x0018


	//----- nvinfo : EIATTR_PARAM_CBANK
	.align		4
        /*0064*/ 	.byte	0x04, 0x0a
        /*0066*/ 	.short	(.L_19 - .L_18)
	.align		4
.L_18:
        /*0068*/ 	.word	index@(.nv.constant0._Z7add_gpuiPfS_)
        /*006c*/ 	.short	0x0380
        /*006e*/ 	.short	0x0018


	//----- nvinfo : EIATTR_SW_WAR
	.align		4
.L_19:
        /*0070*/ 	.byte	0x04, 0x36
        /*0072*/ 	.short	(.L_21 - .L_20)
.L_20:
        /*0074*/ 	.word	0x00000008
.L_21:


//--------------------- .nv.callgraph             --------------------------
	.section	.nv.callgraph,"",@"SHT_CUDA_CALLGRAPH"
	.align	4
	.sectionentsize	8
	.align		4
        /*0000*/ 	.word	0x00000000
	.align		4
        /*0004*/ 	.word	0xffffffff
	.align		4
        /*0008*/ 	.word	0x00000000
	.align		4
        /*000c*/ 	.word	0xfffffffe
	.align		4
        /*0010*/ 	.word	0x00000000
	.align		4
        /*0014*/ 	.word	0xfffffffd
	.align		4
        /*0018*/ 	.word	0x00000000
	.align		4
        /*001c*/ 	.word	0xfffffffc


//--------------------- .text._Z7add_gpuiPfS_     --------------------------
	.section	.text._Z7add_gpuiPfS_,"ax",@progbits
	.align	128
        .global         _Z7add_gpuiPfS_
        .type           _Z7add_gpuiPfS_,@function
        .size           _Z7add_gpuiPfS_,(.L_x_5 - _Z7add_gpuiPfS_)
        .other          _Z7add_gpuiPfS_,@"STO_CUDA_ENTRY STV_DEFAULT"
_Z7add_gpuiPfS_:
.text._Z7add_gpuiPfS_:
[----:B------:R-:W-:Y:S01]  /*0000*/  LDC R1, c[0x0][0x37c] ;  /* 0x0000df00ff017b82 */ /* 0x000fe20000000800 */
[----:B------:R-:W0:Y:S07]  /*0010*/  S2R R3, SR_TID.X ;  /* 0x0000000000037919 */ /* 0x000e2e0000002100 */
[----:B------:R-:W0:Y:S01]  /*0020*/  S2UR UR4, SR_CTAID.X ;  /* 0x00000000000479c3 */ /* 0x000e220000002500 */
[----:B------:R-:W1:Y:S07]  /*0030*/  LDCU UR6, c[0x0][0x380] ;  /* 0x00007000ff0677ac */ /* 0x000e6e0008000800 */
[----:B------:R-:W0:Y:S01]  /*0040*/  LDC R0, c[0x0][0x360] ;  /* 0x0000d800ff007b82 */ /* 0x000e220000000800 */
[----:B------:R-:W2:Y:S01]  /*0050*/  LDCU UR5, c[0x0][0x370] ;  /* 0x00006e00ff0577ac */ /* 0x000ea20008000800 */
[----:B0-----:R-:W-:-:S02]  /*0060*/  IMAD R3, R0, UR4, R3 ;  /* 0x0000000400037c24 */ /* 0x001fc4000f8e0203 */
[----:B--2---:R-:W-:-:S03]  /*0070*/  IMAD R0, R0, UR5, RZ ;  /* 0x0000000500007c24 */ /* 0x004fc6000f8e02ff */
[----:B-1----:R-:W-:-:S13]  /*0080*/  ISETP.GE.AND P0, PT, R3, UR6, PT ;  /* 0x0000000603007c0c */ /* 0x002fda000bf06270 */
[----:B------:R-:W-:Y:S05]  /*0090*/  @P0 EXIT ;  /* 0x000000000000094d */ /* 0x000fea0003800000 */
[----:B------:R-:W0:Y:S01]  /*00a0*/  I2F.U32.RP R8, R0 ;  /* 0x0000000000087306 */ /* 0x000e220000209000 */
[C---:B------:R-:W-:Y:S01]  /*00b0*/  IMAD.IADD R2, R0.reuse, 0x1, R3 ;  /* 0x0000000100027824 */ /* 0x040fe200078e0203 */
[----:B------:R-:W-:Y:S01]  /*00c0*/  IADD3 R9, PT, PT, RZ, -R0, RZ ;  /* 0x80000000ff097210 */ /* 0x000fe20007ffe0ff */
[----:B------:R-:W1:Y:S01]  /*00d0*/  LDCU.64 UR4, c[0x0][0x358] ;  /* 0x00006b00ff0477ac */ /* 0x000e620008000a00 */
[----:B------:R-:W-:Y:S01]  /*00e0*/  ISETP.NE.U32.AND P2, PT, R0, RZ, PT ;  /* 0x000000ff0000720c */ /* 0x000fe20003f45070 */
[----:B------:R-:W-:Y:S01]  /*00f0*/  BSSY.RECONVERGENT B0, `(.L_x_0) ;  /* 0x0000028000007945 */ /* 0x000fe20003800200 */
[C---:B------:R-:W-:Y:S02]  /*0100*/  ISETP.GE.AND P0, PT, R2.reuse, UR6, PT ;  /* 0x0000000602007c0c */ /* 0x040fe4000bf06270 */
[----:B------:R-:W-:Y:S02]  /*0110*/  VIMNMX R7, PT, PT, R2, UR6, !PT ;  /* 0x0000000602077c48 */ /* 0x000fe4000ffe0100 */
[----:B------:R-:W-:-:S04]  /*0120*/  SEL R6, RZ, 0x1, P0 ;  /* 0x00000001ff067807 */ /* 0x000fc80000000000 */
[----:B------:R-:W-:Y:S01]  /*0130*/  IADD3 R7, PT, PT, R7, -R2, -R6 ;  /* 0x8000000207077210 */ /* 0x000fe20007ffe806 */
[----:B0-----:R-:W0:Y:S02]  /*0140*/  MUFU.RCP R8, R8 ;  /* 0x0000000800087308 */ /* 0x001e240000001000 */
[----:B0-----:R-:W-:-:S06]  /*0150*/  IADD3 R4, PT, PT, R8, 0xffffffe, RZ ;  /* 0x0ffffffe08047810 */ /* 0x001fcc0007ffe0ff */
[----:B------:R0:W2:Y:S02]  /*0160*/  F2I.FTZ.U32.TRUNC.NTZ R5, R4 ;  /* 0x0000000400057305 */ /* 0x0000a4000021f000 */
[----:B0-----:R-:W-:Y:S02]  /*0170*/  HFMA2 R4, -RZ, RZ, 0, 0 ;  /* 0x00000000ff047431 */ /* 0x001fe400000001ff */
[----:B--2---:R-:W-:-:S04]  /*0180*/  IMAD R9, R9, R5, RZ ;  /* 0x0000000509097224 */ /* 0x004fc800078e02ff */
[----:B------:R-:W-:-:S06]  /*0190*/  IMAD.HI.U32 R8, R5, R9, R4 ;  /* 0x0000000905087227 */ /* 0x000fcc00078e0004 */
[----:B------:R-:W-:-:S05]  /*01a0*/  IMAD.HI.U32 R5, R8, R7, RZ ;  /* 0x0000000708057227 */ /* 0x000fca00078e00ff */
[----:B------:R-:W-:-:S05]  /*01b0*/  IADD3 R2, PT, PT, -R5, RZ, RZ ;  /* 0x000000ff05027210 */ /* 0x000fca0007ffe1ff */
[----:B------:R-:W-:-:S05]  /*01c0*/  IMAD R7, R0, R2, R7 ;  /* 0x0000000200077224 */ /* 0x000fca00078e0207 */
[----:B------:R-:W-:-:S13]  /*01d0*/  ISETP.GE.U32.AND P0, PT, R7, R0, PT ;  /* 0x000000000700720c */ /* 0x000fda0003f06070 */
[----:B------:R-:W-:Y:S01]  /*01e0*/  @P0 IMAD.IADD R7, R7, 0x1, -R0 ;  /* 0x0000000107070824 */ /* 0x000fe200078e0a00 */
[----:B------:R-:W-:-:S04]  /*01f0*/  @P0 IADD3 R5, PT, PT, R5, 0x1, RZ ;  /* 0x0000000105050810 */ /* 0x000fc80007ffe0ff */
[----:B------:R-:W-:-:S13]  /*0200*/  ISETP.GE.U32.AND P1, PT, R7, R0, PT ;  /* 0x000000000700720c */ /* 0x000fda0003f26070 */
[----:B------:R-:W-:Y:S02]  /*0210*/  @P1 IADD3 R5, PT, PT, R5, 0x1, RZ ;  /* 0x0000000105051810 */ /* 0x000fe40007ffe0ff */
[----:B------:R-:W-:-:S05]  /*0220*/  @!P2 LOP3.LUT R5, RZ, R0, RZ, 0x33, !PT ;  /* 0x00000000ff05a212 */ /* 0x000fca00078e33ff */
[----:B------:R-:W-:-:S05]  /*0230*/  IMAD.IADD R2, R6, 0x1, R5 ;  /* 0x0000000106027824 */ /* 0x000fca00078e0205 */
[C---:B------:R-:W-:Y:S02]  /*0240*/  LOP3.LUT R4, R2.reuse, 0x3, RZ, 0xc0, !PT ;  /* 0x0000000302047812 */ /* 0x040fe400078ec0ff */
[----:B------:R-:W-:Y:S02]  /*0250*/  ISETP.GE.U32.AND P1, PT, R2, 0x3, PT ;  /* 0x000000030200780c */ /* 0x000fe40003f26070 */
[----:B------:R-:W-:-:S13]  /*0260*/  ISETP.NE.AND P0, PT, R4, 0x3, PT ;  /* 0x000000030400780c */ /* 0x000fda0003f05270 */
[----:B-1----:R-:W-:Y:S05]  /*0270*/  @!P0 BRA `(.L_x_1) ;  /* 0x00000000003c8947 */ /* 0x002fea0003800000 */
[----:B------:R-:W0:Y:S01]  /*0280*/  LDC.64 R8, c[0x0][0x390] ;  /* 0x0000e400ff087b82 */ /* 0x000e220000000a00 */
[----:B------:R-:W-:-:S04]  /*0290*/  IADD3 R2, PT, PT, R2, 0x1, RZ ;  /* 0x0000000102027810 */ /* 0x000fc80007ffe0ff */
[----:B------:R-:W-:-:S03]  /*02a0*/  LOP3.LUT R2, R2, 0x3, RZ, 0xc0, !PT ;  /* 0x0000000302027812 */ /* 0x000fc600078ec0ff */
[----:B------:R-:W1:Y:S01]  /*02b0*/  LDC.64 R10, c[0x0][0x388] ;  /* 0x0000e200ff0a7b82 */ /* 0x000e620000000a00 */
[----:B------:R-:W-:-:S07]  /*02c0*/  IADD3 R2, PT, PT, -R2, RZ, RZ ;  /* 0x000000ff02027210 */ /* 0x000fce0007ffe1ff */
.L_x_2:
[----:B-1----:R-:W-:-:S04]  /*02d0*/  IMAD.WIDE R6, R3, 0x4, R10 ;  /* 0x0000000403067825 */ /* 0x002fc800078e020a */
[----:B0-2---:R-:W-:Y:S02]  /*02e0*/  IMAD.WIDE R4, R3, 0x4, R8 ;  /* 0x0000000403047825 */ /* 0x005fe400078e0208 */
[----:B------:R-:W2:Y:S04]  /*02f0*/  LDG.E R6, desc[UR4][R6.64] ;  /* 0x0000000406067981 */ /* 0x000ea8000c1e1900 */
[----:B------:R-:W2:Y:S01]  /*0300*/  LDG.E R13, desc[UR4][R4.64] ;  /* 0x00000004040d7981 */ /* 0x000ea2000c1e1900 */
[----:B------:R-:W-:Y:S01]  /*0310*/  VIADD R2, R2, 0x1 ;  /* 0x0000000102027836 */ /* 0x000fe20000000000 */
[----:B------:R-:W-:-:S04]  /*0320*/  IADD3 R3, PT, PT, R0, R3, RZ ;  /* 0x0000000300037210 */ /* 0x000fc80007ffe0ff */
[----:B------:R-:W-:Y:S01]  /*0330*/  ISETP.NE.AND P0, PT, R2, RZ, PT ;  /* 0x000000ff0200720c */ /* 0x000fe20003f05270 */
[----:B--2---:R-:W-:-:S05]  /*0340*/  FADD R13, R6, R13 ;  /* 0x0000000d060d7221 */ /* 0x004fca0000000000 */
[----:B------:R2:W-:Y:S07]  /*0350*/  STG.E desc[UR4][R4.64], R13 ;  /* 0x0000000d04007986 */ /* 0x0005ee000c101904 */
[----:B------:R-:W-:Y:S05]  /*0360*/  @P0 BRA `(.L_x_2) ;  /* 0xfffffffc00d80947 */ /* 0x000fea000383ffff */
.L_x_1:
[----:B------:R-:W-:Y:S05]  /*0370*/  BSYNC.RECONVERGENT B0 ;  /* 0x0000000000007941 */ /* 0x000fea0003800200 */
.L_x_0:
[----:B------:R-:W-:Y:S05]  /*0380*/  @!P1 EXIT ;  /* 0x000000000000994d */ /* 0x000fea0003800000 */
.L_x_3:
[----:B-12---:R-:W0:Y:S08]  /*0390*/  LDC.64 R4, c[0x0][0x388] ;  /* 0x0000e200ff047b82 */ /* 0x006e300000000a00 */
[----:B------:R-:W1:Y:S01]  /*03a0*/  LDC.64 R6, c[0x0][0x390] ;  /* 0x0000e400ff067b82 */ /* 0x000e620000000a00 */
[----:B0-----:R-:W-:-:S05]  /*03b0*/  IMAD.WIDE R12, R3, 0x4, R4 ;  /* 0x00000004030c7825 */ /* 0x001fca00078e0204 */
[----:B------:R-:W2:Y:S01]  /*03c0*/  LDG.E R2, desc[UR4][R12.64] ;  /* 0x000000040c027981 */ /* 0x000ea2000c1e1900 */
[----:B-1----:R-:W-:-:S05]  /*03d0*/  IMAD.WIDE R14, R3, 0x4, R6 ;  /* 0x00000004030e7825 */ /* 0x002fca00078e0206 */
[----:B------:R-:W2:Y:S01]  /*03e0*/  LDG.E R5, desc[UR4][R14.64] ;  /* 0x000000040e057981 */ /* 0x000ea2000c1e1900 */
[----:B------:R-:W-:-:S04]  /*03f0*/  IMAD.WIDE R6, R0, 0x4, R14 ;  /* 0x0000000400067825 */ /* 0x000fc800078e020e */
[----:B--2---:R-:W-:Y:S01]  /*0400*/  FADD R17, R2, R5 ;  /* 0x0000000502117221 */ /* 0x004fe20000000000 */
[----:B------:R-:W-:-:S04]  /*0410*/  IMAD.WIDE R4, R0, 0x4, R12 ;  /* 0x0000000400047825 */ /* 0x000fc800078e020c */
[----:B------:R0:W-:Y:S04]  /*0420*/  STG.E desc[UR4][R14.64], R17 ;  /* 0x000000110e007986 */ /* 0x0001e8000c101904 */
[----:B------:R-:W2:Y:S04]  /*0430*/  LDG.E R2, desc[UR4][R4.64] ;  /* 0x0000000404027981 */ /* 0x000ea8000c1e1900 */
[----:B------:R-:W2:Y:S01]  /*0440*/  LDG.E R9, desc[UR4][R6.64] ;  /* 0x0000000406097981 */ /* 0x000ea2000c1e1900 */
[----:B------:R-:W-:-:S04]  /*0450*/  IMAD.WIDE R10, R0, 0x4, R6 ;  /* 0x00000004000a7825 */ /* 0x000fc800078e0206 */
[----:B--2---:R-:W-:Y:S01]  /*0460*/  FADD R19, R2, R9 ;  /* 0x0000000902137221 */ /* 0x004fe20000000000 */
[----:B------:R-:W-:-:S04]  /*0470*/  IMAD.WIDE R8, R0, 0x4, R4 ;  /* 0x0000000400087825 */ /* 0x000fc800078e0204 */
[----:B------:R1:W-:Y:S04]  /*0480*/  STG.E desc[UR4][R6.64], R19 ;  /* 0x0000001306007986 */ /* 0x0003e8000c101904 */
[----:B------:R-:W2:Y:S04]  /*0490*/  LDG.E R2, desc[UR4][R8.64] ;  /* 0x0000000408027981 */ /* 0x000ea8000c1e1900 */
[----:B------:R-:W2:Y:S01]  /*04a0*/  LDG.E R13, desc[UR4][R10.64] ;  /* 0x000000040a0d7981 */ /* 0x000ea2000c1e1900 */
[----:B0-----:R-:W-:-:S04]  /*04b0*/  IMAD.WIDE R14, R0, 0x4, R10 ;  /* 0x00000004000e7825 */ /* 0x001fc800078e020a */
[----:B--2---:R-:W-:Y:S01]  /*04c0*/  FADD R21, R2, R13 ;  /* 0x0000000d02157221 */ /* 0x004fe20000000000 */
[----:B------:R-:W-:-:S04]  /*04d0*/  IMAD.WIDE R12, R0, 0x4, R8 ;  /* 0x00000004000c7825 */ /* 0x000fc800078e0208 */
[----:B------:R1:W-:Y:S04]  /*04e0*/  STG.E desc[UR4][R10.64], R21 ;  /* 0x000000150a007986 */ /* 0x0003e8000c101904 */
[----:B------:R-:W2:Y:S04]  /*04f0*/  LDG.E R12, desc[UR4][R12.64] ;  /* 0x000000040c0c7981 */ /* 0x000ea8000c1e1900 */
[----:B------:R-:W2:Y:S01]  /*0500*/  LDG.E R5, desc[UR4][R14.64] ;  /* 0x000000040e057981 */ /* 0x000ea2000c1e1900 */
[----:B------:R-:W-:-:S04]  /*0510*/  LEA R3, R0, R3, 0x2 ;  /* 0x0000000300037211 */ /* 0x000fc800078e10ff */
[----:B------:R-:W-:Y:S01]  /*0520*/  ISETP.GE.AND P0, PT, R3, UR6, PT ;  /* 0x0000000603007c0c */ /* 0x000fe2000bf06270 */
[----:B--2---:R-:W-:-:S05]  /*0530*/  FADD R5, R12, R5 ;  /* 0x000000050c057221 */ /* 0x004fca0000000000 */
[----:B------:R1:W-:Y:S07]  /*0540*/  STG.E desc[UR4][R14.64], R5 ;  /* 0x000000050e007986 */ /* 0x0003ee000c101904 */
[----:B------:R-:W-:Y:S05]  /*0550*/  @!P0 BRA `(.L_x_3) ;  /* 0xfffffffc008c8947 */ /* 0x000fea000383ffff */
[----:B------:R-:W-:Y:S05]  /*0560*/  EXIT ;  /* 0x000000000000794d */ /* 0x000fea0003800000 */
.L_x_4:
[----:B------:R-:W-:-:S00]  /*0570*/  BRA `(.L_x_4) ;  /* 0xfffffffc00fc7947 */ /* 0x000fc0000383ffff */
[----:B------:R-:W-:-:S00]  /*0580*/  NOP ;  /* 0x0000000000007918 */ /* 0x000fc00000000000 */
[----:B------:R-:W-:-:S00]  /*0590*/  NOP ;  /* 0x0000000000007918 */ /* 0x000fc00000000000 */
[----:B------:R-:W-:-:S00]  /*05a0*/  NOP ;  /* 0x0000000000007918 */ /* 0x000fc00000000000 */
[----:B------:R-:W-:-:S00]  /*05b0*/  NOP ;  /* 0x0000000000007918 */ /* 0x000fc00000000000 */
[----:B------:R-:W-:-:S00]  /*05c0*/  NOP ;  /* 0x0000000000007918 */ /* 0x000fc00000000000 */
[----:B------:R-:W-:-:S00]  /*05d0*/  NOP ;  /* 0x0000000000007918 */ /* 0x000fc00000000000 */
[----:B------:R-:W-:-:S00]  /*05e0*/  NOP ;  /* 0x0000000000007918 */ /* 0x000fc00000000000 */
[----:B------:R-:W-:-:S00]  /*05f0*/  NOP ;  /* 0x0000000000007918 */ /* 0x000fc00000000000 */
.L_x_5:


//--------------------- .nv.shared.reserved.0     --------------------------
	.section	.nv.shared.reserved.0,"aw",@nobits
	.weak		__nv_reservedSMEM_offset_0_alias
	.size		__nv_reservedSMEM_offset_0_alias, 0, 64
	.other		__nv_reservedSMEM_offset_0_alias,@"STO_CUDA_RESERVED_SHARED STV_DEFAULT"
__nv_reservedSMEM_offset_0_alias:
	.zero		0
	.zero		64


//--------------------- .nv.constant0._Z7add_gpuiPfS_ --------------------------
	.section	.nv.constant0._Z7add_gpuiPfS_,"a",@progbits
	.sectionflags	@""
	.align	4
.nv.constant0._Z7add_gpuiPfS_:
	.zero		920


//--------------------- SYMBOLS --------------------------

	.type		.nv.reservedSmem.offset0,@object
	.size		.nv.reservedSmem.offset0,0x4
